//
// Generated by NVIDIA NVVM Compiler
//
// Compiler Build ID: CL-36424714
// Cuda compilation tools, release 13.0, V13.0.88
// Based on NVVM 20.0.0
//

.version 9.0
.target sm_100
.address_size 64

	// .globl	_Z16reduceNeighboredPiS_j

.visible .entry _Z16reduceNeighboredPiS_j(
	.param .u64 .ptr .align 1 _Z16reduceNeighboredPiS_j_param_0,
	.param .u64 .ptr .align 1 _Z16reduceNeighboredPiS_j_param_1,
	.param .u32 _Z16reduceNeighboredPiS_j_param_2
)
{
	.reg .pred 	%p<6>;
	.reg .b32 	%r<17>;
	.reg .b64 	%rd<13>;

	ld.param.u64 	%rd5, [_Z16reduceNeighboredPiS_j_param_0];
	ld.param.u64 	%rd4, [_Z16reduceNeighboredPiS_j_param_1];
	ld.param.u32 	%r6, [_Z16reduceNeighboredPiS_j_param_2];
	cvta.to.global.u64 	%rd1, %rd5;
	mov.u32 	%r1, %tid.x;
	mov.u32 	%r2, %ctaid.x;
	mov.u32 	%r3, %ntid.x;
	mad.lo.s32 	%r7, %r2, %r3, %r1;
	setp.ge.u32 	%p1, %r7, %r6;
	@%p1 bra 	$L__BB0_8;
	add.s32 	%r8, %r2, %r3;
	mul.wide.u32 	%rd6, %r8, 4;
	add.s64 	%rd2, %rd1, %rd6;
	setp.lt.u32 	%p2, %r3, 2;
	@%p2 bra 	$L__BB0_6;
	mul.wide.u32 	%rd7, %r1, 4;
	add.s64 	%rd3, %rd2, %rd7;
	mov.b32 	%r16, 1;
$L__BB0_3:
	shl.b32 	%r5, %r16, 1;
	add.s32 	%r10, %r5, -1;
	and.b32  	%r11, %r10, %r1;
	setp.ne.s32 	%p3, %r11, 0;
	@%p3 bra 	$L__BB0_5;
	mul.wide.s32 	%rd8, %r16, 4;
	add.s64 	%rd9, %rd3, %rd8;
	ld.global.u32 	%r12, [%rd9];
	ld.global.u32 	%r13, [%rd3];
	add.s32 	%r14, %r13, %r12;
	st.global.u32 	[%rd3], %r14;
$L__BB0_5:
	bar.sync 	0;
	setp.lt.u32 	%p4, %r5, %r3;
	mov.u32 	%r16, %r5;
	@%p4 bra 	$L__BB0_3;
$L__BB0_6:
	setp.ne.s32 	%p5, %r1, 0;
	@%p5 bra 	$L__BB0_8;
	ld.global.u32 	%r15, [%rd2];
	cvta.to.global.u64 	%rd10, %rd4;
	mul.wide.u32 	%rd11, %r2, 4;
	add.s64 	%rd12, %rd10, %rd11;
	st.global.u32 	[%rd12], %r15;
$L__BB0_8:
	ret;

}
	// .globl	_Z6warmupPiS_j
.visible .entry _Z6warmupPiS_j(
	.param .u64 .ptr .align 1 _Z6warmupPiS_j_param_0,
	.param .u64 .ptr .align 1 _Z6warmupPiS_j_param_1,
	.param .u32 _Z6warmupPiS_j_param_2
)
{
	.reg .pred 	%p<6>;
	.reg .b32 	%r<17>;
	.reg .b64 	%rd<13>;

	ld.param.u64 	%rd5, [_Z6warmupPiS_j_param_0];
	ld.param.u64 	%rd4, [_Z6warmupPiS_j_param_1];
	ld.param.u32 	%r6, [_Z6warmupPiS_j_param_2];
	cvta.to.global.u64 	%rd1, %rd5;
	mov.u32 	%r1, %tid.x;
	mov.u32 	%r2, %ctaid.x;
	mov.u32 	%r3, %ntid.x;
	mad.lo.s32 	%r7, %r2, %r3, %r1;
	setp.ge.u32 	%p1, %r7, %r6;
	@%p1 bra 	$L__BB1_8;
	add.s32 	%r8, %r2, %r3;
	mul.wide.u32 	%rd6, %r8, 4;
	add.s64 	%rd2, %rd1, %rd6;
	setp.lt.u32 	%p2, %r3, 2;
	@%p2 bra 	$L__BB1_6;
	mul.wide.u32 	%rd7, %r1, 4;
	add.s64 	%rd3, %rd2, %rd7;
	mov.b32 	%r16, 1;
$L__BB1_3:
	shl.b32 	%r5, %r16, 1;
	add.s32 	%r10, %r5, -1;
	and.b32  	%r11, %r10, %r1;
	setp.ne.s32 	%p3, %r11, 0;
	@%p3 bra 	$L__BB1_5;
	mul.wide.s32 	%rd8, %r16, 4;
	add.s64 	%rd9, %rd3, %rd8;
	ld.global.u32 	%r12, [%rd9];
	ld.global.u32 	%r13, [%rd3];
	add.s32 	%r14, %r13, %r12;
	st.global.u32 	[%rd3], %r14;
$L__BB1_5:
	bar.sync 	0;
	setp.lt.u32 	%p4, %r5, %r3;
	mov.u32 	%r16, %r5;
	@%p4 bra 	$L__BB1_3;
$L__BB1_6:
	setp.ne.s32 	%p5, %r1, 0;
	@%p5 bra 	$L__BB1_8;
	ld.global.u32 	%r15, [%rd2];
	cvta.to.global.u64 	%rd10, %rd4;
	mul.wide.u32 	%rd11, %r2, 4;
	add.s64 	%rd12, %rd10, %rd11;
	st.global.u32 	[%rd12], %r15;
$L__BB1_8:
	ret;

}


// ===== COMPILED SASS (sm_100) =====

	.target	sm_100

	.elftype	@"ET_EXEC"


//--------------------- .note.nv.tkinfo           --------------------------
	.section	.note.nv.tkinfo,"",@"SHT_NOTE"
	.sectionflags	@"SHF_NOTE_NV_TKINFO"
	.tkinfo
        /*0018*/ 	.word	0x00000002
        /*0030*/ 	.string	""
        /*0030*/ 	.string	"ptxas"
        /*0030*/ 	.string	"Cuda compilation tools, release 13.0, V13.0.88"
        /*0030*/ 	.string	"Build cuda_13.0.r13.0/compiler.36424714_0"
        /*0030*/ 	.string	"-arch sm_100 -m 64 "



//--------------------- .note.nv.cuinfo           --------------------------
	.section	.note.nv.cuinfo,"",@"SHT_NOTE"
	.sectionflags	@"SHF_NOTE_NV_CUINFO"
        /*0018*/ 	.short	0x0002
        /*001a*/ 	.short	0x0064
        /*001c*/ 	.short	0x0082
	.zero		2


//--------------------- .nv.info                  --------------------------
	.section	.nv.info,"",@"SHT_CUDA_INFO"
	.align	4


	//----- nvinfo : EIATTR_REGCOUNT
	.align		4
        /*0000*/ 	.byte	0x04, 0x2f
        /*0002*/ 	.short	(.L_1 - .L_0)
	.align		4
.L_0:
        /*0004*/ 	.word	index@(_Z16reduceNeighboredPiS_j)
        /*0008*/ 	.word	0x0000000e


	//----- nvinfo : EIATTR_FRAME_SIZE
	.align		4
.L_1:
        /*000c*/ 	.byte	0x04, 0x11
        /*000e*/ 	.short	(.L_3 - .L_2)
	.align		4
.L_2:
        /*0010*/ 	.word	index@(_Z16reduceNeighboredPiS_j)
        /*0014*/ 	.word	0x00000000


	//----- nvinfo : EIATTR_REGCOUNT
	.align		4
.L_3:
        /*0018*/ 	.byte	0x04, 0x2f
        /*001a*/ 	.short	(.L_5 - .L_4)
	.align		4
.L_4:
        /*001c*/ 	.word	index@(_Z6warmupPiS_j)
        /*0020*/ 	.word	0x0000000e


	//----- nvinfo : EIATTR_FRAME_SIZE
	.align		4
.L_5:
        /*0024*/ 	.byte	0x04, 0x11
        /*0026*/ 	.short	(.L_7 - .L_6)
	.align		4
.L_6:
        /*0028*/ 	.word	index@(_Z6warmupPiS_j)
        /*002c*/ 	.word	0x00000000


	//----- nvinfo : EIATTR_MIN_STACK_SIZE
	.align		4
.L_7:
        /*0030*/ 	.byte	0x04, 0x12
        /*0032*/ 	.short	(.L_9 - .L_8)
	.align		4
.L_8:
        /*0034*/ 	.word	index@(_Z6warmupPiS_j)
        /*0038*/ 	.word	0x00000000


	//----- nvinfo : EIATTR_MIN_STACK_SIZE
	.align		4
.L_9:
        /*003c*/ 	.byte	0x04, 0x12
        /*003e*/ 	.short	(.L_11 - .L_10)
	.align		4
.L_10:
        /*0040*/ 	.word	index@(_Z16reduceNeighboredPiS_j)
        /*0044*/ 	.word	0x00000000
.L_11:


//--------------------- .nv.compat                --------------------------
	.section	.nv.compat,"",@"SHT_CUDA_COMPAT_INFO"
	.align	4
        /*0000*/ 	.byte	0x02, 0x09, 0x00, 0x00, 0x02, 0x02, 0x01, 0x00, 0x02, 0x05, 0x05, 0x00, 0x03, 0x07, 0x01, 0x01
        /*0010*/ 	.byte	0x02, 0x03, 0x00, 0x00, 0x02, 0x06, 0x01, 0x00, 0x04, 0x0b, 0x08, 0x00, 0x09, 0x00, 0x00, 0x00
        /*0020*/ 	.byte	0x00, 0x00, 0x00, 0x00


//--------------------- .nv.info._Z6warmupPiS_j   --------------------------
	.section	.nv.info._Z6warmupPiS_j,"",@"SHT_CUDA_INFO"
	.sectionflags	@""
	.align	4


	//----- nvinfo : EIATTR_CUDA_API_VERSION
	.align		4
        /*0000*/ 	.byte	0x04, 0x37
        /*0002*/ 	.short	(.L_13 - .L_12)
.L_12:
        /*0004*/ 	.word	0x00000082


	//----- nvinfo : EIATTR_KPARAM_INFO
	.align		4
.L_13:
        /*0008*/ 	.byte	0x04, 0x17
        /*000a*/ 	.short	(.L_15 - .L_14)
.L_14:
        /*000c*/ 	.word	0x00000000
        /*0010*/ 	.short	0x0002
        /*0012*/ 	.short	0x0010
        /*0014*/ 	.byte	0x00, 0xf0, 0x11, 0x00


	//----- nvinfo : EIATTR_KPARAM_INFO
	.align		4
.L_15:
        /*0018*/ 	.byte	0x04, 0x17
        /*001a*/ 	.short	(.L_17 - .L_16)
.L_16:
        /*001c*/ 	.word	0x00000000
        /*0020*/ 	.short	0x0001
        /*0022*/ 	.short	0x0008
        /*0024*/ 	.byte	0x00, 0xf5, 0x21, 0x00


	//----- nvinfo : EIATTR_KPARAM_INFO
	.align		4
.L_17:
        /*0028*/ 	.byte	0x04, 0x17
        /*002a*/ 	.short	(.L_19 - .L_18)
.L_18:
        /*002c*/ 	.word	0x00000000
        /*0030*/ 	.short	0x0000
        /*0032*/ 	.short	0x0000
        /*0034*/ 	.byte	0x00, 0xf5, 0x21, 0x00


	//----- nvinfo : EIATTR_SPARSE_MMA_MASK
	.align		4
.L_19:
        /*0038*/ 	.byte	0x03, 0x50
        /*003a*/ 	.short	0x0000


	//----- nvinfo : EIATTR_MAXREG_COUNT
	.align		4
        /*003c*/ 	.byte	0x03, 0x1b
        /*003e*/ 	.short	0x00ff


	//----- nvinfo : EIATTR_NUM_BARRIERS
	.align		4
        /*0040*/ 	.byte	0x02, 0x4c
        /*0042*/ 	.byte	0x01
	.zero		1


	//----- nvinfo : EIATTR_MERCURY_ISA_VERSION
	.align		4
        /*0044*/ 	.byte	0x03, 0x5f
        /*0046*/ 	.short	0x0101


	//----- nvinfo : EIATTR_VRC_CTA_INIT_COUNT
	.align		4
        /*0048*/ 	.byte	0x02, 0x4a
	.zero		1
	.zero		1


	//----- nvinfo : EIATTR_EXIT_INSTR_OFFSETS
	.align		4
        /*004c*/ 	.byte	0x04, 0x1c
        /*004e*/ 	.short	(.L_21 - .L_20)


	//   ....[0]....
.L_20:
        /*0050*/ 	.word	0x00000070


	//   ....[1]....
        /*0054*/ 	.word	0x00000200


	//   ....[2]....
        /*0058*/ 	.word	0x00000250


	//----- nvinfo : EIATTR_CRS_STACK_SIZE
	.align		4
.L_21:
        /*005c*/ 	.byte	0x04, 0x1e
        /*005e*/ 	.short	(.L_23 - .L_22)
.L_22:
        /*0060*/ 	.word	0x00000000


	//----- nvinfo : EIATTR_CBANK_PARAM_SIZE
	.align		4
.L_23:
        /*0064*/ 	.byte	0x03, 0x19
        /*0066*/ 	.short	0x0014


	//----- nvinfo : EIATTR_PARAM_CBANK
	.align		4
        /*0068*/ 	.byte	0x04, 0x0a
        /*006a*/ 	.short	(.L_25 - .L_24)
	.align		4
.L_24:
        /*006c*/ 	.word	index@(.nv.constant0._Z6warmupPiS_j)
        /*0070*/ 	.short	0x0380
        /*0072*/ 	.short	0x0014


	//----- nvinfo : EIATTR_SW_WAR
	.align		4
.L_25:
        /*0074*/ 	.byte	0x04, 0x36
        /*0076*/ 	.short	(.L_27 - .L_26)
.L_26:
        /*0078*/ 	.word	0x00000008
.L_27:


//--------------------- .nv.info._Z16reduceNeighboredPiS_j --------------------------
	.section	.nv.info._Z16reduceNeighboredPiS_j,"",@"SHT_CUDA_INFO"
	.sectionflags	@""
	.align	4


	//----- nvinfo : EIATTR_CUDA_API_VERSION
	.align		4
        /*0000*/ 	.byte	0x04, 0x37
        /*0002*/ 	.short	(.L_29 - .L_28)
.L_28:
        /*0004*/ 	.word	0x00000082


	//----- nvinfo : EIATTR_KPARAM_INFO
	.align		4
.L_29:
        /*0008*/ 	.byte	0x04, 0x17
        /*000a*/ 	.short	(.L_31 - .L_30)
.L_30:
        /*000c*/ 	.word	0x00000000
        /*0010*/ 	.short	0x0002
        /*0012*/ 	.short	0x0010
        /*0014*/ 	.byte	0x00, 0xf0, 0x11, 0x00


	//----- nvinfo : EIATTR_KPARAM_INFO
	.align		4
.L_31:
        /*0018*/ 	.byte	0x04, 0x17
        /*001a*/ 	.short	(.L_33 - .L_32)
.L_32:
        /*001c*/ 	.word	0x00000000
        /*0020*/ 	.short	0x0001
        /*0022*/ 	.short	0x0008
        /*0024*/ 	.byte	0x00, 0xf5, 0x21, 0x00


	//----- nvinfo : EIATTR_KPARAM_INFO
	.align		4
.L_33:
        /*0028*/ 	.byte	0x04, 0x17
        /*002a*/ 	.short	(.L_35 - .L_34)
.L_34:
        /*002c*/ 	.word	0x00000000
        /*0030*/ 	.short	0x0000
        /*0032*/ 	.short	0x0000
        /*0034*/ 	.byte	0x00, 0xf5, 0x21, 0x00


	//----- nvinfo : EIATTR_SPARSE_MMA_MASK
	.align		4
.L_35:
        /*0038*/ 	.byte	0x03, 0x50
        /*003a*/ 	.short	0x0000


	//----- nvinfo : EIATTR_MAXREG_COUNT
	.align		4
        /*003c*/ 	.byte	0x03, 0x1b
        /*003e*/ 	.short	0x00ff


	//----- nvinfo : EIATTR_NUM_BARRIERS
	.align		4
        /*0040*/ 	.byte	0x02, 0x4c
        /*0042*/ 	.byte	0x01
	.zero		1


	//----- nvinfo : EIATTR_MERCURY_ISA_VERSION
	.align		4
        /*0044*/ 	.byte	0x03, 0x5f
        /*0046*/ 	.short	0x0101


	//----- nvinfo : EIATTR_VRC_CTA_INIT_COUNT
	.align		4
        /*0048*/ 	.byte	0x02, 0x4a
	.zero		1
	.zero		1


	//----- nvinfo : EIATTR_EXIT_INSTR_OFFSETS
	.align		4
        /*004c*/ 	.byte	0x04, 0x1c
        /*004e*/ 	.short	(.L_37 - .L_36)


	//   ....[0]....
.L_36:
        /*0050*/ 	.word	0x00000070


	//   ....[1]....
        /*0054*/ 	.word	0x00000200


	//   ....[2]....
        /*0058*/ 	.word	0x00000250


	//----- nvinfo : EIATTR_CRS_STACK_SIZE
	.align		4
.L_37:
        /*005c*/ 	.byte	0x04, 0x1e
        /*005e*/ 	.short	(.L_39 - .L_38)
.L_38:
        /*0060*/ 	.word	0x00000000


	//----- nvinfo : EIATTR_CBANK_PARAM_SIZE
	.align		4
.L_39:
        /*0064*/ 	.byte	0x03, 0x19
        /*0066*/ 	.short	0x0014


	//----- nvinfo : EIATTR_PARAM_CBANK
	.align		4
        /*0068*/ 	.byte	0x04, 0x0a
        /*006a*/ 	.short	(.L_41 - .L_40)
	.align		4
.L_40:
        /*006c*/ 	.word	index@(.nv.constant0._Z16reduceNeighboredPiS_j)
        /*0070*/ 	.short	0x0380
        /*0072*/ 	.short	0x0014


	//----- nvinfo : EIATTR_SW_WAR
	.align		4
.L_41:
        /*0074*/ 	.byte	0x04, 0x36
        /*0076*/ 	.short	(.L_43 - .L_42)
.L_42:
        /*0078*/ 	.word	0x00000008
.L_43:


//--------------------- .nv.callgraph             --------------------------
	.section	.nv.callgraph,"",@"SHT_CUDA_CALLGRAPH"
	.align	4
	.sectionentsize	8
	.align		4
        /*0000*/ 	.word	0x00000000
	.align		4
        /*0004*/ 	.word	0xffffffff
	.align		4
        /*0008*/ 	.word	0x00000000
	.align		4
        /*000c*/ 	.word	0xfffffffe
	.align		4
        /*0010*/ 	.word	0x00000000
	.align		4
        /*0014*/ 	.word	0xfffffffd
	.align		4
        /*0018*/ 	.word	0x00000000
	.align		4
        /*001c*/ 	.word	0xfffffffc


//--------------------- .text._Z6warmupPiS_j      --------------------------
	.section	.text._Z6warmupPiS_j,"ax",@progbits
	.align	128
        .global         _Z6warmupPiS_j
        .type           _Z6warmupPiS_j,@function
        .size           _Z6warmupPiS_j,(.L_x_10 - _Z6warmupPiS_j)
        .other          _Z6warmupPiS_j,@"STO_CUDA_ENTRY STV_DEFAULT"
_Z6warmupPiS_j:
.text._Z6warmupPiS_j:
[----:B------:R-:W-:Y:S01]  /*0000*/  LDC R1, c[0x0][0x37c] ;  /* 0x0000df00ff017b82 */ /* 0x000fe20000000800 */
[----:B------:R-:W0:Y:S01]  /*0010*/  S2R R11, SR_TID.X ;  /* 0x00000000000b7919 */ /* 0x000e220000002100 */
[----:B------:R-:W0:Y:S01]  /*0020*/  LDCU UR4, c[0x0][0x360] ;  /* 0x00006c00ff0477ac */ /* 0x000e220008000800 */
[----:B------:R-:W0:Y:S01]  /*0030*/  S2R R8, SR_CTAID.X ;  /* 0x0000000000087919 */ /* 0x000e220000002500 */
[----:B------:R-:W1:Y:S01]  /*0040*/  LDCU UR5, c[0x0][0x390] ;  /* 0x00007200ff0577ac */ /* 0x000e620008000800 */
[----:B0-----:R-:W-:-:S05]  /*0050*/  IMAD R0, R8, UR4, R11 ;  /* 0x0000000408007c24 */ /* 0x001fca000f8e020b */
[----:B-1----:R-:W-:-:S13]  /*0060*/  ISETP.GE.U32.AND P0, PT, R0, UR5, PT ;  /* 0x0000000500007c0c */ /* 0x002fda000bf06070 */
[----:B------:R-:W-:Y:S05]  /*0070*/  @P0 EXIT ;  /* 0x000000000000094d */ /* 0x000fea0003800000 */
[----:B------:R-:W0:Y:S01]  /*0080*/  LDC.64 R2, c[0x0][0x380] ;  /* 0x0000e000ff027b82 */ /* 0x000e220000000a00 */
[----:B------:R-:W-:Y:S02]  /*0090*/  UISETP.GE.U32.AND UP0, UPT, UR4, 0x2, UPT ;  /* 0x000000020400788c */ /* 0x000fe4000bf06070 */
[----:B------:R-:W-:Y:S01]  /*00a0*/  IADD3 R5, PT, PT, R8, UR4, RZ ;  /* 0x0000000408057c10 */ /* 0x000fe2000fffe0ff */
[----:B------:R-:W1:Y:S04]  /*00b0*/  LDCU.64 UR6, c[0x0][0x358] ;  /* 0x00006b00ff0677ac */ /* 0x000e680008000a00 */
[----:B0-----:R-:W-:Y:S02]  /*00c0*/  IMAD.WIDE.U32 R2, R5, 0x4, R2 ;  /* 0x0000000405027825 */ /* 0x001fe400078e0002 */
[----:B-1----:R-:W-:Y:S05]  /*00d0*/  BRA.U !UP0, `(.L_x_0) ;  /* 0x0000000108447547 */ /* 0x002fea000b800000 */
[----:B------:R-:W-:Y:S02]  /*00e0*/  HFMA2 R7, -RZ, RZ, 0, 5.9604644775390625e-08 ;  /* 0x00000001ff077431 */ /* 0x000fe400000001ff */
[----:B------:R-:W-:-:S07]  /*00f0*/  IMAD.WIDE.U32 R4, R11, 0x4, R2 ;  /* 0x000000040b047825 */ /* 0x000fce00078e0002 */
.L_x_3:
[----:B------:R-:W-:Y:S01]  /*0100*/  SHF.L.U32 R10, R7, 0x1, RZ ;  /* 0x00000001070a7819 */ /* 0x000fe200000006ff */
[----:B------:R-:W-:Y:S04]  /*0110*/  BSSY.RECONVERGENT B0, `(.L_x_1) ;  /* 0x0000009000007945 */ /* 0x000fe80003800200 */
[----:B------:R-:W-:-:S05]  /*0120*/  VIADD R0, R10, 0xffffffff ;  /* 0xffffffff0a007836 */ /* 0x000fca0000000000 */
[----:B------:R-:W-:-:S13]  /*0130*/  LOP3.LUT P0, RZ, R0, R11, RZ, 0xc0, !PT ;  /* 0x0000000b00ff7212 */ /* 0x000fda000780c0ff */
[----:B0-----:R-:W-:Y:S05]  /*0140*/  @P0 BRA `(.L_x_2) ;  /* 0x0000000000140947 */ /* 0x001fea0003800000 */
[----:B------:R-:W-:Y:S01]  /*0150*/  IMAD.WIDE R6, R7, 0x4, R4 ;  /* 0x0000000407067825 */ /* 0x000fe200078e0204 */
[----:B------:R-:W2:Y:S05]  /*0160*/  LDG.E R9, desc[UR6][R4.64] ;  /* 0x0000000604097981 */ /* 0x000eaa000c1e1900 */
[----:B------:R-:W2:Y:S02]  /*0170*/  LDG.E R6, desc[UR6][R6.64] ;  /* 0x0000000606067981 */ /* 0x000ea4000c1e1900 */
[----:B--2---:R-:W-:-:S05]  /*0180*/  IADD3 R9, PT, PT, R6, R9, RZ ;  /* 0x0000000906097210 */ /* 0x004fca0007ffe0ff */
[----:B------:R0:W-:Y:S02]  /*0190*/  STG.E desc[UR6][R4.64], R9 ;  /* 0x0000000904007986 */ /* 0x0001e4000c101906 */
.L_x_2:
[----:B------:R-:W-:Y:S05]  /*01a0*/  BSYNC.RECONVERGENT B0 ;  /* 0x0000000000007941 */ /* 0x000fea0003800200 */
.L_x_1:
[----:B------:R-:W-:Y:S01]  /*01b0*/  BAR.SYNC.DEFER_BLOCKING 0x0 ;  /* 0x0000000000007b1d */ /* 0x000fe20000010000 */
[----:B------:R-:W-:Y:S01]  /*01c0*/  ISETP.GE.U32.AND P0, PT, R10, UR4, PT ;  /* 0x000000040a007c0c */ /* 0x000fe2000bf06070 */
[----:B------:R-:W-:-:S12]  /*01d0*/  IMAD.MOV.U32 R7, RZ, RZ, R10 ;  /* 0x000000ffff077224 */ /* 0x000fd800078e000a */
[----:B------:R-:W-:Y:S05]  /*01e0*/  @!P0 BRA `(.L_x_3) ;  /* 0xfffffffc00c48947 */ /* 0x000fea000383ffff */
.L_x_0:
[----:B------:R-:W-:-:S13]  /*01f0*/  ISETP.NE.AND P0, PT, R11, RZ, PT ;  /* 0x000000ff0b00720c */ /* 0x000fda0003f05270 */
[----:B------:R-:W-:Y:S05]  /*0200*/  @P0 EXIT ;  /* 0x000000000000094d */ /* 0x000fea0003800000 */
[----:B------:R-:W2:Y:S01]  /*0210*/  LDG.E R3, desc[UR6][R2.64] ;  /* 0x0000000602037981 */ /* 0x000ea2000c1e1900 */
[----:B0-----:R-:W0:Y:S02]  /*0220*/  LDC.64 R4, c[0x0][0x388] ;  /* 0x0000e200ff047b82 */ /* 0x001e240000000a00 */
[----:B0-----:R-:W-:-:S05]  /*0230*/  IMAD.WIDE.U32 R4, R8, 0x4, R4 ;  /* 0x0000000408047825 */ /* 0x001fca00078e0004 */
[----:B--2---:R-:W-:Y:S01]  /*0240*/  STG.E desc[UR6][R4.64], R3 ;  /* 0x0000000304007986 */ /* 0x004fe2000c101906 */
[----:B------:R-:W-:Y:S05]  /*0250*/  EXIT ;  /* 0x000000000000794d */ /* 0x000fea0003800000 */
.L_x_4:
[----:B------:R-:W-:-:S00]  /*0260*/  BRA `(.L_x_4) ;  /* 0xfffffffc00fc7947 */ /* 0x000fc0000383ffff */
[----:B------:R-:W-:-:S00]  /*0270*/  NOP ;  /* 0x0000000000007918 */ /* 0x000fc00000000000 */
        /* <DEDUP_REMOVED lines=8> */
.L_x_10:


//--------------------- .text._Z16reduceNeighboredPiS_j --------------------------
	.section	.text._Z16reduceNeighboredPiS_j,"ax",@progbits
	.align	128
        .global         _Z16reduceNeighboredPiS_j
        .type           _Z16reduceNeighboredPiS_j,@function
        .size           _Z16reduceNeighboredPiS_j,(.L_x_11 - _Z16reduceNeighboredPiS_j)
        .other          _Z16reduceNeighboredPiS_j,@"STO_CUDA_ENTRY STV_DEFAULT"
_Z16reduceNeighboredPiS_j:
.text._Z16reduceNeighboredPiS_j:
        /* <DEDUP_REMOVED lines=16> */
.L_x_8:
        /* <DEDUP_REMOVED lines=10> */
.L_x_7:
[----:B------:R-:W-:Y:S05]  /*01a0*/  BSYNC.RECONVERGENT B0 ;  /* 0x0000000000007941 */ /* 0x000fea0003800200 */
.L_x_6:
[----:B------:R-:W-:Y:S01]  /*01b0*/  BAR.SYNC.DEFER_BLOCKING 0x0 ;  /* 0x0000000000007b1d */ /* 0x000fe20000010000 */
[----:B------:R-:W-:Y:S01]  /*01c0*/  ISETP.GE.U32.AND P0, PT, R10, UR4, PT ;  /* 0x000000040a007c0c */ /* 0x000fe2000bf06070 */
[----:B------:R-:W-:-:S12]  /*01d0*/  IMAD.MOV.U32 R7, RZ, RZ, R10 ;  /* 0x000000ffff077224 */ /* 0x000fd800078e000a */
[----:B------:R-:W-:Y:S05]  /*01e0*/  @!P0 BRA `(.L_x_8) ;  /* 0xfffffffc00c48947 */ /* 0x000fea000383ffff */
.L_x_5:
[----:B------:R-:W-:-:S13]  /*01f0*/  ISETP.NE.AND P0, PT, R11, RZ, PT ;  /* 0x000000ff0b00720c */ /* 0x000fda0003f05270 */
[----:B------:R-:W-:Y:S05]  /*0200*/  @P0 EXIT ;  /* 0x000000000000094d */ /* 0x000fea0003800000 */
[----:B------:R-:W2:Y:S01]  /*0210*/  LDG.E R3, desc[UR6][R2.64] ;  /* 0x0000000602037981 */ /* 0x000ea2000c1e1900 */
[----:B0-----:R-:W0:Y:S02]  /*0220*/  LDC.64 R4, c[0x0][0x388] ;  /* 0x0000e200ff047b82 */ /* 0x001e240000000a00 */
[----:B0-----:R-:W-:-:S05]  /*0230*/  IMAD.WIDE.U32 R4, R8, 0x4, R4 ;  /* 0x0000000408047825 */ /* 0x001fca00078e0004 */
[----:B--2---:R-:W-:Y:S01]  /*0240*/  STG.E desc[UR6][R4.64], R3 ;  /* 0x0000000304007986 */ /* 0x004fe2000c101906 */
[----:B------:R-:W-:Y:S05]  /*0250*/  EXIT ;  /* 0x000000000000794d */ /* 0x000fea0003800000 */
.L_x_9:
        /* <DEDUP_REMOVED lines=10> */
.L_x_11:


//--------------------- .nv.shared.reserved.0     --------------------------
	.section	.nv.shared.reserved.0,"aw",@nobits
	.weak		__nv_reservedSMEM_offset_0_alias
	.size		__nv_reservedSMEM_offset_0_alias, 0, 64
	.other		__nv_reservedSMEM_offset_0_alias,@"STO_CUDA_RESERVED_SHARED STV_DEFAULT"
__nv_reservedSMEM_offset_0_alias:
	.zero		0
	.zero		64


//--------------------- .nv.constant0._Z6warmupPiS_j --------------------------
	.section	.nv.constant0._Z6warmupPiS_j,"a",@progbits
	.sectionflags	@""
	.align	4
.nv.constant0._Z6warmupPiS_j:
	.zero		916


//--------------------- .nv.constant0._Z16reduceNeighboredPiS_j --------------------------
	.section	.nv.constant0._Z16reduceNeighboredPiS_j,"a",@progbits
	.sectionflags	@""
	.align	4
.nv.constant0._Z16reduceNeighboredPiS_j:
	.zero		916


//--------------------- SYMBOLS --------------------------

	.type		.nv.reservedSmem.offset0,@object
	.size		.nv.reservedSmem.offset0,0x4
